	.headerflags	@"EF_CUDA_TEXMODE_UNIFIED EF_CUDA_64BIT_ADDRESS EF_CUDA_ACCELERATORS EF_CUDA_SM90 EF_CUDA_VIRTUAL_SM(EF_CUDA_SM90)"
	.elftype	@"ET_EXEC"


//--------------------- .nv.info                  --------------------------
	.section	.nv.info,"",@"SHT_CUDA_INFO"
	.align	4


	//----- nvinfo : EIATTR_REGCOUNT
	.align		4
        /*0000*/ 	.byte	0x04, 0x2f
        /*0002*/ 	.short	(.L_1 - .L_0)
	.align		4
.L_0:
        /*0004*/ 	.word	index@(triton_poi_fused_convolution_relu_2)
        /*0008*/ 	.word	0x0000000e


	//----- nvinfo : EIATTR_MIN_STACK_SIZE
	.align		4
.L_1:
        /*000c*/ 	.byte	0x04, 0x12
        /*000e*/ 	.short	(.L_3 - .L_2)
	.align		4
.L_2:
        /*0010*/ 	.word	index@(triton_poi_fused_convolution_relu_2)
        /*0014*/ 	.word	0x00000000


	//----- nvinfo : EIATTR_FRAME_SIZE
	.align		4
.L_3:
        /*0018*/ 	.byte	0x04, 0x11
        /*001a*/ 	.short	(.L_5 - .L_4)
	.align		4
.L_4:
        /*001c*/ 	.word	index@(triton_poi_fused_convolution_relu_2)
        /*0020*/ 	.word	0x00000000


	//----- nvinfo : EIATTR_MIN_STACK_SIZE
	.align		4
.L_5:
        /*0024*/ 	.byte	0x04, 0x12
        /*0026*/ 	.short	(.L_7 - .L_6)
	.align		4
.L_6:
        /*0028*/ 	.word	index@(triton_poi_fused_convolution_relu_2)
        /*002c*/ 	.word	0x00000000
.L_7:


//--------------------- .nv.info.triton_poi_fused_convolution_relu_2 --------------------------
	.section	.nv.info.triton_poi_fused_convolution_relu_2,"",@"SHT_CUDA_INFO"
	.sectionflags	@""
	.align	4


	//----- nvinfo : EIATTR_CUDA_API_VERSION
	.align		4
        /*0000*/ 	.byte	0x04, 0x37
        /*0002*/ 	.short	(.L_9 - .L_8)
.L_8:
        /*0004*/ 	.word	0x0000007c


	//----- nvinfo : EIATTR_KPARAM_INFO
	.align		4
.L_9:
        /*0008*/ 	.byte	0x04, 0x17
        /*000a*/ 	.short	(.L_11 - .L_10)
.L_10:
        /*000c*/ 	.word	0x00000000
        /*0010*/ 	.short	0x0003
        /*0012*/ 	.short	0x0018
        /*0014*/ 	.byte	0x00, 0xf0, 0x11, 0x00


	//----- nvinfo : EIATTR_KPARAM_INFO
	.align		4
.L_11:
        /*0018*/ 	.byte	0x04, 0x17
        /*001a*/ 	.short	(.L_13 - .L_12)
.L_12:
        /*001c*/ 	.word	0x00000000
        /*0020*/ 	.short	0x0002
        /*0022*/ 	.short	0x0010
        /*0024*/ 	.byte	0x00, 0xf4, 0x21, 0x00


	//----- nvinfo : EIATTR_KPARAM_INFO
	.align		4
.L_13:
        /*0028*/ 	.byte	0x04, 0x17
        /*002a*/ 	.short	(.L_15 - .L_14)
.L_14:
        /*002c*/ 	.word	0x00000000
        /*0030*/ 	.short	0x0001
        /*0032*/ 	.short	0x0008
        /*0034*/ 	.byte	0x00, 0xf4, 0x21, 0x00


	//----- nvinfo : EIATTR_KPARAM_INFO
	.align		4
.L_15:
        /*0038*/ 	.byte	0x04, 0x17
        /*003a*/ 	.short	(.L_17 - .L_16)
.L_16:
        /*003c*/ 	.word	0x00000000
        /*0040*/ 	.short	0x0000
        /*0042*/ 	.short	0x0000
        /*0044*/ 	.byte	0x00, 0xf4, 0x21, 0x00


	//----- nvinfo : EIATTR_SPARSE_MMA_MASK
	.align		4
.L_17:
        /*0048*/ 	.byte	0x03, 0x50
        /*004a*/ 	.short	0x0000


	//----- nvinfo : EIATTR_MAXREG_COUNT
	.align		4
        /*004c*/ 	.byte	0x03, 0x1b
        /*004e*/ 	.short	0x00ff


	//----- nvinfo : EIATTR_EXIT_INSTR_OFFSETS
	.align		4
        /*0050*/ 	.byte	0x04, 0x1c
        /*0052*/ 	.short	(.L_19 - .L_18)


	//   ....[0]....
.L_18:
        /*0054*/ 	.word	0x000001d0


	//----- nvinfo : EIATTR_REQNTID
	.align		4
.L_19:
        /*0058*/ 	.byte	0x04, 0x10
        /*005a*/ 	.short	(.L_21 - .L_20)
.L_20:
        /*005c*/ 	.word	0x00000100
        /*0060*/ 	.word	0x00000001
        /*0064*/ 	.word	0x00000001


	//----- nvinfo : EIATTR_CBANK_PARAM_SIZE
	.align		4
.L_21:
        /*0068*/ 	.byte	0x03, 0x19
        /*006a*/ 	.short	0x001c


	//----- nvinfo : EIATTR_PARAM_CBANK
	.align		4
        /*006c*/ 	.byte	0x04, 0x0a
        /*006e*/ 	.short	(.L_23 - .L_22)
	.align		4
.L_22:
        /*0070*/ 	.word	index@(.nv.constant0.triton_poi_fused_convolution_relu_2)
        /*0074*/ 	.short	0x0210
        /*0076*/ 	.short	0x001c


	//----- nvinfo : EIATTR_SW_WAR
	.align		4
.L_23:
        /*0078*/ 	.byte	0x04, 0x36
        /*007a*/ 	.short	(.L_25 - .L_24)
.L_24:
        /*007c*/ 	.word	0x00000008
.L_25:


//--------------------- .nv.callgraph             --------------------------
	.section	.nv.callgraph,"",@"SHT_CUDA_CALLGRAPH"
	.align	4
	.sectionentsize	8
	.align		4
        /*0000*/ 	.word	0x00000000
	.align		4
        /*0004*/ 	.word	0xffffffff
	.align		4
        /*0008*/ 	.word	0x00000000
	.align		4
        /*000c*/ 	.word	0xfffffffe
	.align		4
        /*0010*/ 	.word	0x00000000
	.align		4
        /*0014*/ 	.word	0xfffffffd
	.align		4
        /*0018*/ 	.word	0x00000000
	.align		4
        /*001c*/ 	.word	0xfffffffc


//--------------------- .text.triton_poi_fused_convolution_relu_2 --------------------------
	.section	.text.triton_poi_fused_convolution_relu_2,"ax",@progbits
	.align	128
        .global         triton_poi_fused_convolution_relu_2
        .type           triton_poi_fused_convolution_relu_2,@function
        .size           triton_poi_fused_convolution_relu_2,(.L_x_1 - triton_poi_fused_convolution_relu_2)
        .other          triton_poi_fused_convolution_relu_2,@"STO_CUDA_ENTRY STV_DEFAULT"
triton_poi_fused_convolution_relu_2:
.text.triton_poi_fused_convolution_relu_2:
[----:B------:R-:W-:Y:S01]  /*0000*/  LDC R1, c[0x0][0x28] ;  /* 0x00000a00ff017b82 */ /* 0x000fe20000000800 */
[----:B------:R-:W1:Y:S07]  /*0010*/  S2R R0, SR_TID.X ;  /* 0x0000000000007919 */ /* 0x000e6e0000002100 */
[----:B------:R-:W2:Y:S01]  /*0020*/  LDC.64 R2, c[0x0][0x210] ;  /* 0x00008400ff027b82 */ /* 0x000ea20000000a00 */
[----:B------:R-:W-:Y:S01]  /*0030*/  ULDC.64 UR4, c[0x0][0x208] ;  /* 0x0000820000047ab9 */ /* 0x000fe20000000a00 */
[----:B------:R-:W3:Y:S06]  /*0040*/  S2R R9, SR_CTAID.X ;  /* 0x0000000000097919 */ /* 0x000eec0000002500 */
[----:B------:R-:W4:Y:S01]  /*0050*/  LDC.64 R4, c[0x0][0x218] ;  /* 0x00008600ff047b82 */ /* 0x000f220000000a00 */
[----:B-1----:R-:W-:Y:S01]  /*0060*/  IMAD.SHL.U32 R0, R0, 0x2, RZ ;  /* 0x0000000200007824 */ /* 0x002fe200078e00ff */
[----:B---3--:R-:W-:-:S04]  /*0070*/  SHF.R.S32.HI R6, RZ, 0x16, R9 ;  /* 0x00000016ff067819 */ /* 0x008fc80000011409 */
[----:B------:R-:W-:Y:S02]  /*0080*/  LOP3.LUT R0, R0, 0x1fe, RZ, 0xc0, !PT ;  /* 0x000001fe00007812 */ /* 0x000fe400078ec0ff */
[----:B------:R-:W-:-:S03]  /*0090*/  SGXT R6, R6, 0x1 ;  /* 0x000000010606781a */ /* 0x000fc60000000200 */
[----:B------:R-:W-:-:S04]  /*00a0*/  IMAD R9, R9, 0x200, R0 ;  /* 0x0000020009097824 */ /* 0x000fc800078e0200 */
[----:B--2---:R-:W-:Y:S01]  /*00b0*/  IMAD.WIDE R2, R9, 0x4, R2 ;  /* 0x0000000409027825 */ /* 0x004fe200078e0202 */
[----:B------:R-:W-:-:S04]  /*00c0*/  LEA.HI R6, R6, R9, RZ, 0xe ;  /* 0x0000000906067211 */ /* 0x000fc800078f70ff */
[----:B------:R-:W-:Y:S01]  /*00d0*/  SHF.R.S32.HI R6, RZ, 0xe, R6 ;  /* 0x0000000eff067819 */ /* 0x000fe20000011406 */
[----:B------:R-:W2:Y:S03]  /*00e0*/  LDG.E.64 R2, desc[UR4][R2.64] ;  /* 0x0000000402027981 */ /* 0x000ea6000c1e1b00 */
[----:B------:R-:W-:-:S04]  /*00f0*/  LEA.HI R0, R6, R6, RZ, 0x9 ;  /* 0x0000000606007211 */ /* 0x000fc800078f48ff */
[----:B------:R-:W-:-:S05]  /*0100*/  LOP3.LUT R7, R0, 0xfffffe00, RZ, 0xc0, !PT ;  /* 0xfffffe0000077812 */ /* 0x000fca00078ec0ff */
[----:B------:R-:W-:-:S04]  /*0110*/  IMAD.IADD R7, R6, 0x1, -R7 ;  /* 0x0000000106077824 */ /* 0x000fc800078e0a07 */
[----:B----4-:R-:W-:Y:S02]  /*0120*/  IMAD.WIDE R4, R7, 0x4, R4 ;  /* 0x0000000407047825 */ /* 0x010fe400078e0204 */
[----:B------:R-:W1:Y:S04]  /*0130*/  LDC.64 R6, c[0x0][0x220] ;  /* 0x00008800ff067b82 */ /* 0x000e680000000a00 */
[----:B------:R-:W2:Y:S01]  /*0140*/  LDG.E.EL R4, desc[UR4][R4.64] ;  /* 0x0000000404047981 */ /* 0x000ea2000c2e1900 */
[----:B-1----:R-:W-:-:S04]  /*0150*/  IMAD.WIDE R6, R9, 0x4, R6 ;  /* 0x0000000409067825 */ /* 0x002fc800078e0206 */
[C-C-:B--2---:R-:W-:Y:S01]  /*0160*/  FADD R0, R2.reuse, R4.reuse ;  /* 0x0000000402007221 */ /* 0x144fe20000000000 */
[C---:B------:R-:W-:Y:S01]  /*0170*/  FADD R8, R3.reuse, R4 ;  /* 0x0000000403087221 */ /* 0x040fe20000000000 */
[-C--:B------:R-:W-:Y:S02]  /*0180*/  FSETP.GEU.AND P0, PT, R2, -R4.reuse, PT ;  /* 0x800000040200720b */ /* 0x080fe40003f0e000 */
[----:B------:R-:W-:Y:S02]  /*0190*/  FSETP.GEU.AND P1, PT, R3, -R4, PT ;  /* 0x800000040300720b */ /* 0x000fe40003f2e000 */
[----:B------:R-:W-:Y:S02]  /*01a0*/  FSEL R10, R0, RZ, P0 ;  /* 0x000000ff000a7208 */ /* 0x000fe40000000000 */
[----:B------:R-:W-:-:S05]  /*01b0*/  FSEL R11, R8, RZ, P1 ;  /* 0x000000ff080b7208 */ /* 0x000fca0000800000 */
[----:B------:R-:W-:Y:S01]  /*01c0*/  STG.E.64 desc[UR4][R6.64], R10 ;  /* 0x0000000a06007986 */ /* 0x000fe2000c101b04 */
[----:B------:R-:W-:Y:S05]  /*01d0*/  EXIT ;  /* 0x000000000000794d */ /* 0x000fea0003800000 */
.L_x_0:
[----:B------:R-:W-:-:S00]  /*01e0*/  BRA `(.L_x_0) ;  /* 0xfffffffc00fc7947 */ /* 0x000fc0000383ffff */
[----:B------:R-:W-:-:S00]  /*01f0*/  NOP ;  /* 0x0000000000007918 */ /* 0x000fc00000000000 */
        /* <DEDUP_REMOVED lines=8> */
.L_x_1:


//--------------------- .nv.constant0.triton_poi_fused_convolution_relu_2 --------------------------
	.section	.nv.constant0.triton_poi_fused_convolution_relu_2,"a",@progbits
	.sectionflags	@""
	.align	4
.nv.constant0.triton_poi_fused_convolution_relu_2:
	.zero		556
